//
// Generated by NVIDIA NVVM Compiler
//
// Compiler Build ID: CL-36424714
// Cuda compilation tools, release 13.0, V13.0.88
// Based on NVVM 20.0.0
//

.version 9.0
.target sm_100
.address_size 64

	// .globl	_Z3addPKiS0_Pii

.visible .entry _Z3addPKiS0_Pii(
	.param .u64 .ptr .align 1 _Z3addPKiS0_Pii_param_0,
	.param .u64 .ptr .align 1 _Z3addPKiS0_Pii_param_1,
	.param .u64 .ptr .align 1 _Z3addPKiS0_Pii_param_2,
	.param .u32 _Z3addPKiS0_Pii_param_3
)
{
	.reg .pred 	%p<7>;
	.reg .b32 	%r<46>;
	.reg .b64 	%rd<25>;

	ld.param.u64 	%rd4, [_Z3addPKiS0_Pii_param_0];
	ld.param.u64 	%rd5, [_Z3addPKiS0_Pii_param_1];
	ld.param.u64 	%rd6, [_Z3addPKiS0_Pii_param_2];
	ld.param.u32 	%r12, [_Z3addPKiS0_Pii_param_3];
	cvta.to.global.u64 	%rd1, %rd6;
	cvta.to.global.u64 	%rd2, %rd5;
	cvta.to.global.u64 	%rd3, %rd4;
	mov.u32 	%r13, %ctaid.x;
	mov.u32 	%r14, %ntid.x;
	mov.u32 	%r15, %tid.x;
	mad.lo.s32 	%r44, %r13, %r14, %r15;
	mov.u32 	%r16, %nctaid.x;
	mul.lo.s32 	%r2, %r14, %r16;
	setp.ge.s32 	%p1, %r44, %r12;
	@%p1 bra 	$L__BB0_7;
	add.s32 	%r17, %r44, %r2;
	max.s32 	%r18, %r12, %r17;
	setp.lt.s32 	%p2, %r17, %r12;
	selp.u32 	%r19, 1, 0, %p2;
	add.s32 	%r20, %r17, %r19;
	sub.s32 	%r21, %r18, %r20;
	div.u32 	%r22, %r21, %r2;
	add.s32 	%r3, %r22, %r19;
	and.b32  	%r23, %r3, 3;
	setp.eq.s32 	%p3, %r23, 3;
	@%p3 bra 	$L__BB0_4;
	add.s32 	%r24, %r3, 1;
	and.b32  	%r25, %r24, 3;
	neg.s32 	%r42, %r25;
$L__BB0_3:
	.pragma "nounroll";
	mul.wide.s32 	%rd7, %r44, 4;
	add.s64 	%rd8, %rd1, %rd7;
	add.s64 	%rd9, %rd2, %rd7;
	add.s64 	%rd10, %rd3, %rd7;
	ld.global.u32 	%r26, [%rd10];
	ld.global.u32 	%r27, [%rd9];
	add.s32 	%r28, %r27, %r26;
	st.global.u32 	[%rd8], %r28;
	add.s32 	%r44, %r44, %r2;
	add.s32 	%r42, %r42, 1;
	setp.ne.s32 	%p4, %r42, 0;
	@%p4 bra 	$L__BB0_3;
$L__BB0_4:
	setp.lt.u32 	%p5, %r3, 3;
	@%p5 bra 	$L__BB0_7;
	mul.wide.s32 	%rd15, %r2, 4;
	shl.b32 	%r41, %r2, 2;
$L__BB0_6:
	mul.wide.s32 	%rd11, %r44, 4;
	add.s64 	%rd12, %rd3, %rd11;
	ld.global.u32 	%r29, [%rd12];
	add.s64 	%rd13, %rd2, %rd11;
	ld.global.u32 	%r30, [%rd13];
	add.s32 	%r31, %r30, %r29;
	add.s64 	%rd14, %rd1, %rd11;
	st.global.u32 	[%rd14], %r31;
	add.s64 	%rd16, %rd12, %rd15;
	ld.global.u32 	%r32, [%rd16];
	add.s64 	%rd17, %rd13, %rd15;
	ld.global.u32 	%r33, [%rd17];
	add.s32 	%r34, %r33, %r32;
	add.s64 	%rd18, %rd14, %rd15;
	st.global.u32 	[%rd18], %r34;
	add.s64 	%rd19, %rd16, %rd15;
	ld.global.u32 	%r35, [%rd19];
	add.s64 	%rd20, %rd17, %rd15;
	ld.global.u32 	%r36, [%rd20];
	add.s32 	%r37, %r36, %r35;
	add.s64 	%rd21, %rd18, %rd15;
	st.global.u32 	[%rd21], %r37;
	add.s64 	%rd22, %rd19, %rd15;
	ld.global.u32 	%r38, [%rd22];
	add.s64 	%rd23, %rd20, %rd15;
	ld.global.u32 	%r39, [%rd23];
	add.s32 	%r40, %r39, %r38;
	add.s64 	%rd24, %rd21, %rd15;
	st.global.u32 	[%rd24], %r40;
	add.s32 	%r44, %r41, %r44;
	setp.lt.s32 	%p6, %r44, %r12;
	@%p6 bra 	$L__BB0_6;
$L__BB0_7:
	ret;

}
	// .globl	_Z12add_w_branchPKiS0_Pii
.visible .entry _Z12add_w_branchPKiS0_Pii(
	.param .u64 .ptr .align 1 _Z12add_w_branchPKiS0_Pii_param_0,
	.param .u64 .ptr .align 1 _Z12add_w_branchPKiS0_Pii_param_1,
	.param .u64 .ptr .align 1 _Z12add_w_branchPKiS0_Pii_param_2,
	.param .u32 _Z12add_w_branchPKiS0_Pii_param_3
)
{
	.reg .pred 	%p<4>;
	.reg .b32 	%r<19>;
	.reg .b64 	%rd<15>;

	ld.param.u64 	%rd4, [_Z12add_w_branchPKiS0_Pii_param_0];
	ld.param.u64 	%rd6, [_Z12add_w_branchPKiS0_Pii_param_1];
	ld.param.u64 	%rd5, [_Z12add_w_branchPKiS0_Pii_param_2];
	ld.param.u32 	%r10, [_Z12add_w_branchPKiS0_Pii_param_3];
	cvta.to.global.u64 	%rd1, %rd6;
	mov.u32 	%r11, %ctaid.x;
	mov.u32 	%r1, %ntid.x;
	mov.u32 	%r12, %tid.x;
	mad.lo.s32 	%r17, %r11, %r1, %r12;
	setp.ge.s32 	%p1, %r17, %r10;
	@%p1 bra 	$L__BB1_6;
	mov.u32 	%r13, %nctaid.x;
	mul.lo.s32 	%r3, %r1, %r13;
	cvta.to.global.u64 	%rd2, %rd4;
	cvta.to.global.u64 	%rd3, %rd5;
$L__BB1_2:
	mul.wide.s32 	%rd7, %r17, 4;
	add.s64 	%rd8, %rd2, %rd7;
	ld.global.u32 	%r5, [%rd8];
	and.b32  	%r14, %r5, 1;
	setp.eq.b32 	%p2, %r14, 1;
	@%p2 bra 	$L__BB1_4;
	add.s64 	%rd12, %rd1, %rd7;
	ld.global.u32 	%r16, [%rd12];
	add.s32 	%r18, %r16, %r5;
	bra.uni 	$L__BB1_5;
$L__BB1_4:
	add.s64 	%rd10, %rd1, %rd7;
	ld.global.u32 	%r15, [%rd10];
	sub.s32 	%r18, %r5, %r15;
$L__BB1_5:
	add.s64 	%rd14, %rd3, %rd7;
	st.global.u32 	[%rd14], %r18;
	add.s32 	%r17, %r17, %r3;
	setp.lt.s32 	%p3, %r17, %r10;
	@%p3 bra 	$L__BB1_2;
$L__BB1_6:
	ret;

}


// ===== COMPILED SASS (sm_100) =====

	.target	sm_100

	.elftype	@"ET_EXEC"


//--------------------- .note.nv.tkinfo           --------------------------
	.section	.note.nv.tkinfo,"",@"SHT_NOTE"
	.sectionflags	@"SHF_NOTE_NV_TKINFO"
	.tkinfo
        /*0018*/ 	.word	0x00000002
        /*0030*/ 	.string	""
        /*0030*/ 	.string	"ptxas"
        /*0030*/ 	.string	"Cuda compilation tools, release 13.0, V13.0.88"
        /*0030*/ 	.string	"Build cuda_13.0.r13.0/compiler.36424714_0"
        /*0030*/ 	.string	"-arch sm_100 -m 64 "



//--------------------- .note.nv.cuinfo           --------------------------
	.section	.note.nv.cuinfo,"",@"SHT_NOTE"
	.sectionflags	@"SHF_NOTE_NV_CUINFO"
        /*0018*/ 	.short	0x0002
        /*001a*/ 	.short	0x0064
        /*001c*/ 	.short	0x0082
	.zero		2


//--------------------- .nv.info                  --------------------------
	.section	.nv.info,"",@"SHT_CUDA_INFO"
	.align	4


	//----- nvinfo : EIATTR_REGCOUNT
	.align		4
        /*0000*/ 	.byte	0x04, 0x2f
        /*0002*/ 	.short	(.L_1 - .L_0)
	.align		4
.L_0:
        /*0004*/ 	.word	index@(_Z3addPKiS0_Pii)
        /*0008*/ 	.word	0x0000001a


	//----- nvinfo : EIATTR_FRAME_SIZE
	.align		4
.L_1:
        /*000c*/ 	.byte	0x04, 0x11
        /*000e*/ 	.short	(.L_3 - .L_2)
	.align		4
.L_2:
        /*0010*/ 	.word	index@(_Z3addPKiS0_Pii)
        /*0014*/ 	.word	0x00000000


	//----- nvinfo : EIATTR_REGCOUNT
	.align		4
.L_3:
        /*0018*/ 	.byte	0x04, 0x2f
        /*001a*/ 	.short	(.L_5 - .L_4)
	.align		4
.L_4:
        /*001c*/ 	.word	index@(_Z12add_w_branchPKiS0_Pii)
        /*0020*/ 	.word	0x00000014


	//----- nvinfo : EIATTR_FRAME_SIZE
	.align		4
.L_5:
        /*0024*/ 	.byte	0x04, 0x11
        /*0026*/ 	.short	(.L_7 - .L_6)
	.align		4
.L_6:
        /*0028*/ 	.word	index@(_Z12add_w_branchPKiS0_Pii)
        /*002c*/ 	.word	0x00000000


	//----- nvinfo : EIATTR_MIN_STACK_SIZE
	.align		4
.L_7:
        /*0030*/ 	.byte	0x04, 0x12
        /*0032*/ 	.short	(.L_9 - .L_8)
	.align		4
.L_8:
        /*0034*/ 	.word	index@(_Z12add_w_branchPKiS0_Pii)
        /*0038*/ 	.word	0x00000000


	//----- nvinfo : EIATTR_MIN_STACK_SIZE
	.align		4
.L_9:
        /*003c*/ 	.byte	0x04, 0x12
        /*003e*/ 	.short	(.L_11 - .L_10)
	.align		4
.L_10:
        /*0040*/ 	.word	index@(_Z3addPKiS0_Pii)
        /*0044*/ 	.word	0x00000000
.L_11:


//--------------------- .nv.compat                --------------------------
	.section	.nv.compat,"",@"SHT_CUDA_COMPAT_INFO"
	.align	4
        /*0000*/ 	.byte	0x02, 0x09, 0x00, 0x00, 0x02, 0x02, 0x01, 0x00, 0x02, 0x05, 0x05, 0x00, 0x03, 0x07, 0x01, 0x01
        /*0010*/ 	.byte	0x02, 0x03, 0x00, 0x00, 0x02, 0x06, 0x01, 0x00, 0x04, 0x0b, 0x08, 0x00, 0x09, 0x00, 0x00, 0x00
        /*0020*/ 	.byte	0x00, 0x00, 0x00, 0x00


//--------------------- .nv.info._Z12add_w_branchPKiS0_Pii --------------------------
	.section	.nv.info._Z12add_w_branchPKiS0_Pii,"",@"SHT_CUDA_INFO"
	.sectionflags	@""
	.align	4


	//----- nvinfo : EIATTR_CUDA_API_VERSION
	.align		4
        /*0000*/ 	.byte	0x04, 0x37
        /*0002*/ 	.short	(.L_13 - .L_12)
.L_12:
        /*0004*/ 	.word	0x00000082


	//----- nvinfo : EIATTR_KPARAM_INFO
	.align		4
.L_13:
        /*0008*/ 	.byte	0x04, 0x17
        /*000a*/ 	.short	(.L_15 - .L_14)
.L_14:
        /*000c*/ 	.word	0x00000000
        /*0010*/ 	.short	0x0003
        /*0012*/ 	.short	0x0018
        /*0014*/ 	.byte	0x00, 0xf0, 0x11, 0x00


	//----- nvinfo : EIATTR_KPARAM_INFO
	.align		4
.L_15:
        /*0018*/ 	.byte	0x04, 0x17
        /*001a*/ 	.short	(.L_17 - .L_16)
.L_16:
        /*001c*/ 	.word	0x00000000
        /*0020*/ 	.short	0x0002
        /*0022*/ 	.short	0x0010
        /*0024*/ 	.byte	0x00, 0xf5, 0x21, 0x00


	//----- nvinfo : EIATTR_KPARAM_INFO
	.align		4
.L_17:
        /*0028*/ 	.byte	0x04, 0x17
        /*002a*/ 	.short	(.L_19 - .L_18)
.L_18:
        /*002c*/ 	.word	0x00000000
        /*0030*/ 	.short	0x0001
        /*0032*/ 	.short	0x0008
        /*0034*/ 	.byte	0x00, 0xf5, 0x21, 0x00


	//----- nvinfo : EIATTR_KPARAM_INFO
	.align		4
.L_19:
        /*0038*/ 	.byte	0x04, 0x17
        /*003a*/ 	.short	(.L_21 - .L_20)
.L_20:
        /*003c*/ 	.word	0x00000000
        /*0040*/ 	.short	0x0000
        /*0042*/ 	.short	0x0000
        /*0044*/ 	.byte	0x00, 0xf5, 0x21, 0x00


	//----- nvinfo : EIATTR_SPARSE_MMA_MASK
	.align		4
.L_21:
        /*0048*/ 	.byte	0x03, 0x50
        /*004a*/ 	.short	0x0000


	//----- nvinfo : EIATTR_MAXREG_COUNT
	.align		4
        /*004c*/ 	.byte	0x03, 0x1b
        /*004e*/ 	.short	0x00ff


	//----- nvinfo : EIATTR_MERCURY_ISA_VERSION
	.align		4
        /*0050*/ 	.byte	0x03, 0x5f
        /*0052*/ 	.short	0x0101


	//----- nvinfo : EIATTR_VRC_CTA_INIT_COUNT
	.align		4
        /*0054*/ 	.byte	0x02, 0x4a
	.zero		1
	.zero		1


	//----- nvinfo : EIATTR_EXIT_INSTR_OFFSETS
	.align		4
        /*0058*/ 	.byte	0x04, 0x1c
        /*005a*/ 	.short	(.L_23 - .L_22)


	//   ....[0]....
.L_22:
        /*005c*/ 	.word	0x00000070


	//   ....[1]....
        /*0060*/ 	.word	0x000001c0


	//----- nvinfo : EIATTR_CRS_STACK_SIZE
	.align		4
.L_23:
        /*0064*/ 	.byte	0x04, 0x1e
        /*0066*/ 	.short	(.L_25 - .L_24)
.L_24:
        /*0068*/ 	.word	0x00000000


	//----- nvinfo : EIATTR_CBANK_PARAM_SIZE
	.align		4
.L_25:
        /*006c*/ 	.byte	0x03, 0x19
        /*006e*/ 	.short	0x001c


	//----- nvinfo : EIATTR_PARAM_CBANK
	.align		4
        /*0070*/ 	.byte	0x04, 0x0a
        /*0072*/ 	.short	(.L_27 - .L_26)
	.align		4
.L_26:
        /*0074*/ 	.word	index@(.nv.constant0._Z12add_w_branchPKiS0_Pii)
        /*0078*/ 	.short	0x0380
        /*007a*/ 	.short	0x001c


	//----- nvinfo : EIATTR_SW_WAR
	.align		4
.L_27:
        /*007c*/ 	.byte	0x04, 0x36
        /*007e*/ 	.short	(.L_29 - .L_28)
.L_28:
        /*0080*/ 	.word	0x00000008
.L_29:


//--------------------- .nv.info._Z3addPKiS0_Pii  --------------------------
	.section	.nv.info._Z3addPKiS0_Pii,"",@"SHT_CUDA_INFO"
	.sectionflags	@""
	.align	4


	//----- nvinfo : EIATTR_CUDA_API_VERSION
	.align		4
        /*0000*/ 	.byte	0x04, 0x37
        /*0002*/ 	.short	(.L_31 - .L_30)
.L_30:
        /*0004*/ 	.word	0x00000082


	//----- nvinfo : EIATTR_KPARAM_INFO
	.align		4
.L_31:
        /*0008*/ 	.byte	0x04, 0x17
        /*000a*/ 	.short	(.L_33 - .L_32)
.L_32:
        /*000c*/ 	.word	0x00000000
        /*0010*/ 	.short	0x0003
        /*0012*/ 	.short	0x0018
        /*0014*/ 	.byte	0x00, 0xf0, 0x11, 0x00


	//----- nvinfo : EIATTR_KPARAM_INFO
	.align		4
.L_33:
        /*0018*/ 	.byte	0x04, 0x17
        /*001a*/ 	.short	(.L_35 - .L_34)
.L_34:
        /*001c*/ 	.word	0x00000000
        /*0020*/ 	.short	0x0002
        /*0022*/ 	.short	0x0010
        /*0024*/ 	.byte	0x00, 0xf5, 0x21, 0x00


	//----- nvinfo : EIATTR_KPARAM_INFO
	.align		4
.L_35:
        /*0028*/ 	.byte	0x04, 0x17
        /*002a*/ 	.short	(.L_37 - .L_36)
.L_36:
        /*002c*/ 	.word	0x00000000
        /*0030*/ 	.short	0x0001
        /*0032*/ 	.short	0x0008
        /*0034*/ 	.byte	0x00, 0xf5, 0x21, 0x00


	//----- nvinfo : EIATTR_KPARAM_INFO
	.align		4
.L_37:
        /*0038*/ 	.byte	0x04, 0x17
        /*003a*/ 	.short	(.L_39 - .L_38)
.L_38:
        /*003c*/ 	.word	0x00000000
        /*0040*/ 	.short	0x0000
        /*0042*/ 	.short	0x0000
        /*0044*/ 	.byte	0x00, 0xf5, 0x21, 0x00


	//----- nvinfo : EIATTR_SPARSE_MMA_MASK
	.align		4
.L_39:
        /*0048*/ 	.byte	0x03, 0x50
        /*004a*/ 	.short	0x0000


	//----- nvinfo : EIATTR_MAXREG_COUNT
	.align		4
        /*004c*/ 	.byte	0x03, 0x1b
        /*004e*/ 	.short	0x00ff


	//----- nvinfo : EIATTR_MERCURY_ISA_VERSION
	.align		4
        /*0050*/ 	.byte	0x03, 0x5f
        /*0052*/ 	.short	0x0101


	//----- nvinfo : EIATTR_VRC_CTA_INIT_COUNT
	.align		4
        /*0054*/ 	.byte	0x02, 0x4a
	.zero		1
	.zero		1


	//----- nvinfo : EIATTR_EXIT_INSTR_OFFSETS
	.align		4
        /*0058*/ 	.byte	0x04, 0x1c
        /*005a*/ 	.short	(.L_41 - .L_40)


	//   ....[0]....
.L_40:
        /*005c*/ 	.word	0x00000090


	//   ....[1]....
        /*0060*/ 	.word	0x000003a0


	//   ....[2]....
        /*0064*/ 	.word	0x000005d0


	//----- nvinfo : EIATTR_CRS_STACK_SIZE
	.align		4
.L_41:
        /*0068*/ 	.byte	0x04, 0x1e
        /*006a*/ 	.short	(.L_43 - .L_42)
.L_42:
        /*006c*/ 	.word	0x00000000


	//----- nvinfo : EIATTR_CBANK_PARAM_SIZE
	.align		4
.L_43:
        /*0070*/ 	.byte	0x03, 0x19
        /*0072*/ 	.short	0x001c


	//----- nvinfo : EIATTR_PARAM_CBANK
	.align		4
        /*0074*/ 	.byte	0x04, 0x0a
        /*0076*/ 	.short	(.L_45 - .L_44)
	.align		4
.L_44:
        /*0078*/ 	.word	index@(.nv.constant0._Z3addPKiS0_Pii)
        /*007c*/ 	.short	0x0380
        /*007e*/ 	.short	0x001c


	//----- nvinfo : EIATTR_SW_WAR
	.align		4
.L_45:
        /*0080*/ 	.byte	0x04, 0x36
        /*0082*/ 	.short	(.L_47 - .L_46)
.L_46:
        /*0084*/ 	.word	0x00000008
.L_47:


//--------------------- .nv.callgraph             --------------------------
	.section	.nv.callgraph,"",@"SHT_CUDA_CALLGRAPH"
	.align	4
	.sectionentsize	8
	.align		4
        /*0000*/ 	.word	0x00000000
	.align		4
        /*0004*/ 	.word	0xffffffff
	.align		4
        /*0008*/ 	.word	0x00000000
	.align		4
        /*000c*/ 	.word	0xfffffffe
	.align		4
        /*0010*/ 	.word	0x00000000
	.align		4
        /*0014*/ 	.word	0xfffffffd
	.align		4
        /*0018*/ 	.word	0x00000000
	.align		4
        /*001c*/ 	.word	0xfffffffc


//--------------------- .text._Z12add_w_branchPKiS0_Pii --------------------------
	.section	.text._Z12add_w_branchPKiS0_Pii,"ax",@progbits
	.align	128
        .global         _Z12add_w_branchPKiS0_Pii
        .type           _Z12add_w_branchPKiS0_Pii,@function
        .size           _Z12add_w_branchPKiS0_Pii,(.L_x_7 - _Z12add_w_branchPKiS0_Pii)
        .other          _Z12add_w_branchPKiS0_Pii,@"STO_CUDA_ENTRY STV_DEFAULT"
_Z12add_w_branchPKiS0_Pii:
.text._Z12add_w_branchPKiS0_Pii:
[----:B------:R-:W-:Y:S01]  /*0000*/  LDC R1, c[0x0][0x37c] ;  /* 0x0000df00ff017b82 */ /* 0x000fe20000000800 */
[----:B------:R-:W0:Y:S07]  /*0010*/  S2R R0, SR_TID.X ;  /* 0x0000000000007919 */ /* 0x000e2e0000002100 */
[----:B------:R-:W0:Y:S01]  /*0020*/  S2UR UR4, SR_CTAID.X ;  /* 0x00000000000479c3 */ /* 0x000e220000002500 */
[----:B------:R-:W1:Y:S07]  /*0030*/  LDCU UR5, c[0x0][0x398] ;  /* 0x00007300ff0577ac */ /* 0x000e6e0008000800 */
[----:B------:R-:W0:Y:S02]  /*0040*/  LDC R15, c[0x0][0x360] ;  /* 0x0000d800ff0f7b82 */ /* 0x000e240000000800 */
[----:B0-----:R-:W-:-:S05]  /*0050*/  IMAD R0, R15, UR4, R0 ;  /* 0x000000040f007c24 */ /* 0x001fca000f8e0200 */
[----:B-1----:R-:W-:-:S13]  /*0060*/  ISETP.GE.AND P0, PT, R0, UR5, PT ;  /* 0x0000000500007c0c */ /* 0x002fda000bf06270 */
[----:B------:R-:W-:Y:S05]  /*0070*/  @P0 EXIT ;  /* 0x000000000000094d */ /* 0x000fea0003800000 */
[----:B------:R-:W0:Y:S01]  /*0080*/  LDC.64 R2, c[0x0][0x380] ;  /* 0x0000e000ff027b82 */ /* 0x000e220000000a00 */
[----:B------:R-:W1:Y:S01]  /*0090*/  LDCU UR4, c[0x0][0x370] ;  /* 0x00006e00ff0477ac */ /* 0x000e620008000800 */
[----:B------:R-:W2:Y:S06]  /*00a0*/  LDCU.64 UR6, c[0x0][0x358] ;  /* 0x00006b00ff0677ac */ /* 0x000eac0008000a00 */
[----:B------:R-:W3:Y:S01]  /*00b0*/  LDC.64 R4, c[0x0][0x390] ;  /* 0x0000e400ff047b82 */ /* 0x000ee20000000a00 */
[----:B------:R-:W4:Y:S07]  /*00c0*/  LDCU UR5, c[0x0][0x398] ;  /* 0x00007300ff0577ac */ /* 0x000f2e0008000800 */
[----:B------:R-:W0:Y:S01]  /*00d0*/  LDC.64 R6, c[0x0][0x388] ;  /* 0x0000e200ff067b82 */ /* 0x000e220000000a00 */
[----:B-1----:R-:W-:-:S07]  /*00e0*/  IMAD R15, R15, UR4, RZ ;  /* 0x000000040f0f7c24 */ /* 0x002fce000f8e02ff */
.L_x_0:
[----:B0-----:R-:W-:-:S06]  /*00f0*/  IMAD.WIDE R8, R0, 0x4, R2 ;  /* 0x0000000400087825 */ /* 0x001fcc00078e0202 */
[----:B--2---:R-:W2:Y:S01]  /*0100*/  LDG.E R9, desc[UR6][R8.64] ;  /* 0x0000000608097981 */ /* 0x004ea2000c1e1900 */
[----:B------:R-:W-:-:S06]  /*0110*/  IMAD.WIDE R10, R0, 0x4, R6 ;  /* 0x00000004000a7825 */ /* 0x000fcc00078e0206 */
[----:B------:R-:W5:Y:S01]  /*0120*/  LDG.E R10, desc[UR6][R10.64] ;  /* 0x000000060a0a7981 */ /* 0x000f62000c1e1900 */
[----:B-12---:R-:W-:-:S04]  /*0130*/  LOP3.LUT R12, R9, 0x1, RZ, 0xc0, !PT ;  /* 0x00000001090c7812 */ /* 0x006fc800078ec0ff */
[----:B------:R-:W-:Y:S01]  /*0140*/  ISETP.NE.U32.AND P0, PT, R12, 0x1, PT ;  /* 0x000000010c00780c */ /* 0x000fe20003f05070 */
[----:B---3--:R-:W-:Y:S01]  /*0150*/  IMAD.WIDE R12, R0, 0x4, R4 ;  /* 0x00000004000c7825 */ /* 0x008fe200078e0204 */
[----:B------:R-:W-:-:S11]  /*0160*/  IADD3 R0, PT, PT, R15, R0, RZ ;  /* 0x000000000f007210 */ /* 0x000fd60007ffe0ff */
[CC--:B-----5:R-:W-:Y:S02]  /*0170*/  @P0 IADD3 R17, PT, PT, R9.reuse, R10.reuse, RZ ;  /* 0x0000000a09110210 */ /* 0x0e0fe40007ffe0ff */
[----:B------:R-:W-:Y:S02]  /*0180*/  @!P0 IADD3 R17, PT, PT, R9, -R10, RZ ;  /* 0x8000000a09118210 */ /* 0x000fe40007ffe0ff */
[----:B----4-:R-:W-:-:S03]  /*0190*/  ISETP.GE.AND P0, PT, R0, UR5, PT ;  /* 0x0000000500007c0c */ /* 0x010fc6000bf06270 */
[----:B------:R1:W-:Y:S10]  /*01a0*/  STG.E desc[UR6][R12.64], R17 ;  /* 0x000000110c007986 */ /* 0x0003f4000c101906 */
[----:B------:R-:W-:Y:S05]  /*01b0*/  @!P0 BRA `(.L_x_0) ;  /* 0xfffffffc00cc8947 */ /* 0x000fea000383ffff */
[----:B------:R-:W-:Y:S05]  /*01c0*/  EXIT ;  /* 0x000000000000794d */ /* 0x000fea0003800000 */
.L_x_1:
[----:B------:R-:W-:-:S00]  /*01d0*/  BRA `(.L_x_1) ;  /* 0xfffffffc00fc7947 */ /* 0x000fc0000383ffff */
[----:B------:R-:W-:-:S00]  /*01e0*/  NOP ;  /* 0x0000000000007918 */ /* 0x000fc00000000000 */
        /* <DEDUP_REMOVED lines=9> */
.L_x_7:


//--------------------- .text._Z3addPKiS0_Pii     --------------------------
	.section	.text._Z3addPKiS0_Pii,"ax",@progbits
	.align	128
        .global         _Z3addPKiS0_Pii
        .type           _Z3addPKiS0_Pii,@function
        .size           _Z3addPKiS0_Pii,(.L_x_8 - _Z3addPKiS0_Pii)
        .other          _Z3addPKiS0_Pii,@"STO_CUDA_ENTRY STV_DEFAULT"
_Z3addPKiS0_Pii:
.text._Z3addPKiS0_Pii:
[----:B------:R-:W-:Y:S01]  /*0000*/  LDC R1, c[0x0][0x37c] ;  /* 0x0000df00ff017b82 */ /* 0x000fe20000000800 */
[----:B------:R-:W0:Y:S07]  /*0010*/  S2R R3, SR_TID.X ;  /* 0x0000000000037919 */ /* 0x000e2e0000002100 */
[----:B------:R-:W0:Y:S01]  /*0020*/  S2UR UR4, SR_CTAID.X ;  /* 0x00000000000479c3 */ /* 0x000e220000002500 */
[----:B------:R-:W1:Y:S07]  /*0030*/  LDCU UR6, c[0x0][0x398] ;  /* 0x00007300ff0677ac */ /* 0x000e6e0008000800 */
[----:B------:R-:W0:Y:S01]  /*0040*/  LDC R0, c[0x0][0x360] ;  /* 0x0000d800ff007b82 */ /* 0x000e220000000800 */
[----:B------:R-:W2:Y:S01]  /*0050*/  LDCU UR5, c[0x0][0x370] ;  /* 0x00006e00ff0577ac */ /* 0x000ea20008000800 */
[----:B0-----:R-:W-:-:S02]  /*0060*/  IMAD R3, R0, UR4, R3 ;  /* 0x0000000400037c24 */ /* 0x001fc4000f8e0203 */
[----:B--2---:R-:W-:-:S03]  /*0070*/  IMAD R0, R0, UR5, RZ ;  /* 0x0000000500007c24 */ /* 0x004fc6000f8e02ff */
[----:B-1----:R-:W-:-:S13]  /*0080*/  ISETP.GE.AND P0, PT, R3, UR6, PT ;  /* 0x0000000603007c0c */ /* 0x002fda000bf06270 */
[----:B------:R-:W-:Y:S05]  /*0090*/  @P0 EXIT ;  /* 0x000000000000094d */ /* 0x000fea0003800000 */
[----:B------:R-:W0:Y:S01]  /*00a0*/  I2F.U32.RP R8, R0 ;  /* 0x0000000000087306 */ /* 0x000e220000209000 */
[C---:B------:R-:W-:Y:S01]  /*00b0*/  IMAD.IADD R2, R0.reuse, 0x1, R3 ;  /* 0x0000000100027824 */ /* 0x040fe200078e0203 */
[----:B------:R-:W-:Y:S01]  /*00c0*/  IADD3 R9, PT, PT, RZ, -R0, RZ ;  /* 0x80000000ff097210 */ /* 0x000fe20007ffe0ff */
[----:B------:R-:W1:Y:S01]  /*00d0*/  LDCU.64 UR4, c[0x0][0x358] ;  /* 0x00006b00ff0477ac */ /* 0x000e620008000a00 */
[----:B------:R-:W-:Y:S01]  /*00e0*/  ISETP.NE.U32.AND P2, PT, R0, RZ, PT ;  /* 0x000000ff0000720c */ /* 0x000fe20003f45070 */
[----:B------:R-:W-:Y:S01]  /*00f0*/  BSSY.RECONVERGENT B0, `(.L_x_2) ;  /* 0x000002a000007945 */ /* 0x000fe20003800200 */
[C---:B------:R-:W-:Y:S02]  /*0100*/  ISETP.GE.AND P0, PT, R2.reuse, UR6, PT ;  /* 0x0000000602007c0c */ /* 0x040fe4000bf06270 */
[----:B------:R-:W-:Y:S02]  /*0110*/  VIMNMX R7, PT, PT, R2, UR6, !PT ;  /* 0x0000000602077c48 */ /* 0x000fe4000ffe0100 */
[----:B------:R-:W-:-:S04]  /*0120*/  SEL R6, RZ, 0x1, P0 ;  /* 0x00000001ff067807 */ /* 0x000fc80000000000 */
[----:B------:R-:W-:Y:S01]  /*0130*/  IADD3 R7, PT, PT, R7, -R2, -R6 ;  /* 0x8000000207077210 */ /* 0x000fe20007ffe806 */
[----:B0-----:R-:W0:Y:S02]  /*0140*/  MUFU.RCP R8, R8 ;  /* 0x0000000800087308 */ /* 0x001e240000001000 */
[----:B0-----:R-:W-:-:S06]  /*0150*/  IADD3 R4, PT, PT, R8, 0xffffffe, RZ ;  /* 0x0ffffffe08047810 */ /* 0x001fcc0007ffe0ff */
[----:B------:R0:W2:Y:S02]  /*0160*/  F2I.FTZ.U32.TRUNC.NTZ R5, R4 ;  /* 0x0000000400057305 */ /* 0x0000a4000021f000 */
[----:B0-----:R-:W-:Y:S02]  /*0170*/  HFMA2 R4, -RZ, RZ, 0, 0 ;  /* 0x00000000ff047431 */ /* 0x001fe400000001ff */
[----:B--2---:R-:W-:-:S04]  /*0180*/  IMAD R9, R9, R5, RZ ;  /* 0x0000000509097224 */ /* 0x004fc800078e02ff */
[----:B------:R-:W-:-:S06]  /*0190*/  IMAD.HI.U32 R8, R5, R9, R4 ;  /* 0x0000000905087227 */ /* 0x000fcc00078e0004 */
[----:B------:R-:W-:-:S04]  /*01a0*/  IMAD.HI.U32 R5, R8, R7, RZ ;  /* 0x0000000708057227 */ /* 0x000fc800078e00ff */
[----:B------:R-:W-:-:S04]  /*01b0*/  IMAD.MOV R2, RZ, RZ, -R5 ;  /* 0x000000ffff027224 */ /* 0x000fc800078e0a05 */
[----:B------:R-:W-:-:S05]  /*01c0*/  IMAD R7, R0, R2, R7 ;  /* 0x0000000200077224 */ /* 0x000fca00078e0207 */
[----:B------:R-:W-:-:S13]  /*01d0*/  ISETP.GE.U32.AND P0, PT, R7, R0, PT ;  /* 0x000000000700720c */ /* 0x000fda0003f06070 */
[----:B------:R-:W-:Y:S02]  /*01e0*/  @P0 IADD3 R7, PT, PT, -R0, R7, RZ ;  /* 0x0000000700070210 */ /* 0x000fe40007ffe1ff */
[----:B------:R-:W-:Y:S02]  /*01f0*/  @P0 IADD3 R5, PT, PT, R5, 0x1, RZ ;  /* 0x0000000105050810 */ /* 0x000fe40007ffe0ff */
[----:B------:R-:W-:-:S13]  /*0200*/  ISETP.GE.U32.AND P1, PT, R7, R0, PT ;  /* 0x000000000700720c */ /* 0x000fda0003f26070 */
[----:B------:R-:W-:Y:S01]  /*0210*/  @P1 VIADD R5, R5, 0x1 ;  /* 0x0000000105051836 */ /* 0x000fe20000000000 */
[----:B------:R-:W-:-:S04]  /*0220*/  @!P2 LOP3.LUT R5, RZ, R0, RZ, 0x33, !PT ;  /* 0x00000000ff05a212 */ /* 0x000fc800078e33ff */
[----:B------:R-:W-:-:S04]  /*0230*/  IADD3 R2, PT, PT, R6, R5, RZ ;  /* 0x0000000506027210 */ /* 0x000fc80007ffe0ff */
[C---:B------:R-:W-:Y:S02]  /*0240*/  LOP3.LUT R4, R2.reuse, 0x3, RZ, 0xc0, !PT ;  /* 0x0000000302047812 */ /* 0x040fe400078ec0ff */
[----:B------:R-:W-:Y:S02]  /*0250*/  ISETP.GE.U32.AND P1, PT, R2, 0x3, PT ;  /* 0x000000030200780c */ /* 0x000fe40003f26070 */
[----:B------:R-:W-:-:S13]  /*0260*/  ISETP.NE.AND P0, PT, R4, 0x3, PT ;  /* 0x000000030400780c */ /* 0x000fda0003f05270 */
[----:B-1----:R-:W-:Y:S05]  /*0270*/  @!P0 BRA `(.L_x_3) ;  /* 0x0000000000448947 */ /* 0x002fea0003800000 */
[----:B------:R-:W0:Y:S01]  /*0280*/  LDC.64 R4, c[0x0][0x390] ;  /* 0x0000e400ff047b82 */ /* 0x000e220000000a00 */
[----:B------:R-:W-:-:S04]  /*0290*/  IADD3 R2, PT, PT, R2, 0x1, RZ ;  /* 0x0000000102027810 */ /* 0x000fc80007ffe0ff */
[----:B------:R-:W-:-:S03]  /*02a0*/  LOP3.LUT R2, R2, 0x3, RZ, 0xc0, !PT ;  /* 0x0000000302027812 */ /* 0x000fc600078ec0ff */
[----:B------:R-:W1:Y:S02]  /*02b0*/  LDC.64 R6, c[0x0][0x380] ;  /* 0x0000e000ff067b82 */ /* 0x000e640000000a00 */
[----:B------:R-:W-:-:S06]  /*02c0*/  IMAD.MOV R2, RZ, RZ, -R2 ;  /* 0x000000ffff027224 */ /* 0x000fcc00078e0a02 */
[----:B------:R-:W2:Y:S02]  /*02d0*/  LDC.64 R8, c[0x0][0x388] ;  /* 0x0000e200ff087b82 */ /* 0x000ea40000000a00 */
.L_x_4:
[----:B--2---:R-:W-:-:S04]  /*02e0*/  IMAD.WIDE R12, R3, 0x4, R8 ;  /* 0x00000004030c7825 */ /* 0x004fc800078e0208 */
[C---:B-1----:R-:W-:Y:S02]  /*02f0*/  IMAD.WIDE R14, R3.reuse, 0x4, R6 ;  /* 0x00000004030e7825 */ /* 0x042fe400078e0206 */
[----:B------:R-:W2:Y:S04]  /*0300*/  LDG.E R13, desc[UR4][R12.64] ;  /* 0x000000040c0d7981 */ /* 0x000ea8000c1e1900 */
[----:B------:R-:W2:Y:S01]  /*0310*/  LDG.E R14, desc[UR4][R14.64] ;  /* 0x000000040e0e7981 */ /* 0x000ea2000c1e1900 */
[----:B0--3--:R-:W-:Y:S01]  /*0320*/  IMAD.WIDE R10, R3, 0x4, R4 ;  /* 0x00000004030a7825 */ /* 0x009fe200078e0204 */
[----:B------:R-:W-:-:S03]  /*0330*/  IADD3 R2, PT, PT, R2, 0x1, RZ ;  /* 0x0000000102027810 */ /* 0x000fc60007ffe0ff */
[----:B------:R-:W-:Y:S01]  /*0340*/  IMAD.IADD R3, R0, 0x1, R3 ;  /* 0x0000000100037824 */ /* 0x000fe200078e0203 */
[----:B------:R-:W-:Y:S02]  /*0350*/  ISETP.NE.AND P0, PT, R2, RZ, PT ;  /* 0x000000ff0200720c */ /* 0x000fe40003f05270 */
[----:B--2---:R-:W-:-:S05]  /*0360*/  IADD3 R17, PT, PT, R14, R13, RZ ;  /* 0x0000000d0e117210 */ /* 0x004fca0007ffe0ff */
[----:B------:R3:W-:Y:S06]  /*0370*/  STG.E desc[UR4][R10.64], R17 ;  /* 0x000000110a007986 */ /* 0x0007ec000c101904 */
[----:B------:R-:W-:Y:S05]  /*0380*/  @P0 BRA `(.L_x_4) ;  /* 0xfffffffc00d40947 */ /* 0x000fea000383ffff */
.L_x_3:
[----:B------:R-:W-:Y:S05]  /*0390*/  BSYNC.RECONVERGENT B0 ;  /* 0x0000000000007941 */ /* 0x000fea0003800200 */
.L_x_2:
[----:B------:R-:W-:Y:S05]  /*03a0*/  @!P1 EXIT ;  /* 0x000000000000994d */ /* 0x000fea0003800000 */
.L_x_5:
[----:B------:R-:W3:Y:S08]  /*03b0*/  LDC.64 R4, c[0x0][0x380] ;  /* 0x0000e000ff047b82 */ /* 0x000ef00000000a00 */
[----:B------:R-:W0:Y:S01]  /*03c0*/  LDC.64 R6, c[0x0][0x388] ;  /* 0x0000e200ff067b82 */ /* 0x000e220000000a00 */
[----:B---3--:R-:W-:-:S07]  /*03d0*/  IMAD.WIDE R10, R3, 0x4, R4 ;  /* 0x00000004030a7825 */ /* 0x008fce00078e0204 */
[----:B------:R-:W1:Y:S01]  /*03e0*/  LDC.64 R4, c[0x0][0x390] ;  /* 0x0000e400ff047b82 */ /* 0x000e620000000a00 */
[----:B--2---:R-:W2:Y:S01]  /*03f0*/  LDG.E R2, desc[UR4][R10.64] ;  /* 0x000000040a027981 */ /* 0x004ea2000c1e1900 */
[----:B0-----:R-:W-:-:S05]  /*0400*/  IMAD.WIDE R12, R3, 0x4, R6 ;  /* 0x00000004030c7825 */ /* 0x001fca00078e0206 */
[----:B------:R-:W2:Y:S01]  /*0410*/  LDG.E R7, desc[UR4][R12.64] ;  /* 0x000000040c077981 */ /* 0x000ea2000c1e1900 */
[----:B-1----:R-:W-:-:S04]  /*0420*/  IMAD.WIDE R16, R3, 0x4, R4 ;  /* 0x0000000403107825 */ /* 0x002fc800078e0204 */
[----:B------:R-:W-:Y:S01]  /*0430*/  IMAD.WIDE R4, R0, 0x4, R10 ;  /* 0x0000000400047825 */ /* 0x000fe200078e020a */
[----:B--2---:R-:W-:-:S03]  /*0440*/  IADD3 R19, PT, PT, R2, R7, RZ ;  /* 0x0000000702137210 */ /* 0x004fc60007ffe0ff */
[C---:B------:R-:W-:Y:S02]  /*0450*/  IMAD.WIDE R6, R0.reuse, 0x4, R12 ;  /* 0x0000000400067825 */ /* 0x040fe400078e020c */
[----:B------:R0:W-:Y:S04]  /*0460*/  STG.E desc[UR4][R16.64], R19 ;  /* 0x0000001310007986 */ /* 0x0001e8000c101904 */
[----:B------:R-:W2:Y:S04]  /*0470*/  LDG.E R2, desc[UR4][R4.64] ;  /* 0x0000000404027981 */ /* 0x000ea8000c1e1900 */
[----:B------:R-:W2:Y:S01]  /*0480*/  LDG.E R15, desc[UR4][R6.64] ;  /* 0x00000004060f7981 */ /* 0x000ea2000c1e1900 */
[----:B------:R-:W-:-:S04]  /*0490*/  IMAD.WIDE R8, R0, 0x4, R16 ;  /* 0x0000000400087825 */ /* 0x000fc800078e0210 */
[----:B------:R-:W-:-:S04]  /*04a0*/  IMAD.WIDE R10, R0, 0x4, R4 ;  /* 0x00000004000a7825 */ /* 0x000fc800078e0204 */
[----:B------:R-:W-:Y:S01]  /*04b0*/  IMAD.WIDE R12, R0, 0x4, R6 ;  /* 0x00000004000c7825 */ /* 0x000fe200078e0206 */
[----:B--2---:R-:W-:-:S05]  /*04c0*/  IADD3 R21, PT, PT, R2, R15, RZ ;  /* 0x0000000f02157210 */ /* 0x004fca0007ffe0ff */
[----:B------:R1:W-:Y:S04]  /*04d0*/  STG.E desc[UR4][R8.64], R21 ;  /* 0x0000001508007986 */ /* 0x0003e8000c101904 */
[----:B------:R-:W2:Y:S04]  /*04e0*/  LDG.E R2, desc[UR4][R10.64] ;  /* 0x000000040a027981 */ /* 0x000ea8000c1e1900 */
[----:B------:R-:W2:Y:S01]  /*04f0*/  LDG.E R23, desc[UR4][R12.64] ;  /* 0x000000040c177981 */ /* 0x000ea2000c1e1900 */
[----:B------:R-:W-:-:S04]  /*0500*/  IMAD.WIDE R14, R0, 0x4, R8 ;  /* 0x00000004000e7825 */ /* 0x000fc800078e0208 */
[----:B------:R-:W-:-:S04]  /*0510*/  IMAD.WIDE R4, R0, 0x4, R10 ;  /* 0x0000000400047825 */ /* 0x000fc800078e020a */
[----:B------:R-:W-:-:S04]  /*0520*/  IMAD.WIDE R6, R0, 0x4, R12 ;  /* 0x0000000400067825 */ /* 0x000fc800078e020c */
[----:B--2---:R-:W-:-:S05]  /*0530*/  IMAD.IADD R23, R2, 0x1, R23 ;  /* 0x0000000102177824 */ /* 0x004fca00078e0217 */
[----:B------:R2:W-:Y:S04]  /*0540*/  STG.E desc[UR4][R14.64], R23 ;  /* 0x000000170e007986 */ /* 0x0005e8000c101904 */
[----:B------:R-:W1:Y:S04]  /*0550*/  LDG.E R4, desc[UR4][R4.64] ;  /* 0x0000000404047981 */ /* 0x000e68000c1e1900 */
[----:B------:R-:W1:Y:S01]  /*0560*/  LDG.E R7, desc[UR4][R6.64] ;  /* 0x0000000406077981 */ /* 0x000e62000c1e1900 */
[C---:B0-----:R-:W-:Y:S01]  /*0570*/  IMAD.WIDE R16, R0.reuse, 0x4, R14 ;  /* 0x0000000400107825 */ /* 0x041fe200078e020e */
[----:B------:R-:W-:-:S04]  /*0580*/  LEA R3, R0, R3, 0x2 ;  /* 0x0000000300037211 */ /* 0x000fc800078e10ff */
[----:B------:R-:W-:Y:S02]  /*0590*/  ISETP.GE.AND P0, PT, R3, UR6, PT ;  /* 0x0000000603007c0c */ /* 0x000fe4000bf06270 */
[----:B-1----:R-:W-:-:S05]  /*05a0*/  IADD3 R9, PT, PT, R4, R7, RZ ;  /* 0x0000000704097210 */ /* 0x002fca0007ffe0ff */
[----:B------:R2:W-:Y:S06]  /*05b0*/  STG.E desc[UR4][R16.64], R9 ;  /* 0x0000000910007986 */ /* 0x0005ec000c101904 */
[----:B------:R-:W-:Y:S05]  /*05c0*/  @!P0 BRA `(.L_x_5) ;  /* 0xfffffffc00788947 */ /* 0x000fea000383ffff */
[----:B------:R-:W-:Y:S05]  /*05d0*/  EXIT ;  /* 0x000000000000794d */ /* 0x000fea0003800000 */
.L_x_6:
        /* <DEDUP_REMOVED lines=10> */
.L_x_8:


//--------------------- .nv.shared.reserved.0     --------------------------
	.section	.nv.shared.reserved.0,"aw",@nobits
	.weak		__nv_reservedSMEM_offset_0_alias
	.size		__nv_reservedSMEM_offset_0_alias, 0, 64
	.other		__nv_reservedSMEM_offset_0_alias,@"STO_CUDA_RESERVED_SHARED STV_DEFAULT"
__nv_reservedSMEM_offset_0_alias:
	.zero		0
	.zero		64


//--------------------- .nv.constant0._Z12add_w_branchPKiS0_Pii --------------------------
	.section	.nv.constant0._Z12add_w_branchPKiS0_Pii,"a",@progbits
	.sectionflags	@""
	.align	4
.nv.constant0._Z12add_w_branchPKiS0_Pii:
	.zero		924


//--------------------- .nv.constant0._Z3addPKiS0_Pii --------------------------
	.section	.nv.constant0._Z3addPKiS0_Pii,"a",@progbits
	.sectionflags	@""
	.align	4
.nv.constant0._Z3addPKiS0_Pii:
	.zero		924


//--------------------- SYMBOLS --------------------------

	.type		.nv.reservedSmem.offset0,@object
	.size		.nv.reservedSmem.offset0,0x4
